	.version 1.4
	.target sm_10, map_f64_to_f32
	// compiled with C:\Program Files\NVIDIA GPU Computing Toolkit\CUDA\v4.0\bin\/../open64/lib//be.exe
	// nvopencc 4.0 built on 2011-05-13

	//-----------------------------------------------------------
	// Compiling C:/Users/M/AppData/Local/Temp/tmpxft_00000434_00000000-11_Rule184.cpp3.i (C:/Users/M/AppData/Local/Temp/ccBI#.a00832)
	//-----------------------------------------------------------

	//-----------------------------------------------------------
	// Options:
	//-----------------------------------------------------------
	//  Target:ptx, ISA:sm_10, Endian:little, Pointer Size:64
	//  -O3	(Optimization level)
	//  -g0	(Debug level)
	//  -m2	(Report advisories)
	//-----------------------------------------------------------

	.file	1	"C:/Users/M/AppData/Local/Temp/tmpxft_00000434_00000000-10_Rule184.cudafe2.gpu"
	.file	2	"C:\Program Files (x86)\Microsoft Visual Studio 9.0\VC\bin\amd64\/../../../VC/\INCLUDE\crtdefs.h"
	.file	3	"C:\Program Files\NVIDIA GPU Computing Toolkit\CUDA\v4.0\bin\/../include\crt/device_runtime.h"
	.file	4	"C:\Program Files\NVIDIA GPU Computing Toolkit\CUDA\v4.0\bin\/../include\host_defines.h"
	.file	5	"C:\Program Files\NVIDIA GPU Computing Toolkit\CUDA\v4.0\bin\/../include\builtin_types.h"
	.file	6	"c:\program files\nvidia gpu computing toolkit\cuda\v4.0\include\device_types.h"
	.file	7	"c:\program files\nvidia gpu computing toolkit\cuda\v4.0\include\driver_types.h"
	.file	8	"c:\program files\nvidia gpu computing toolkit\cuda\v4.0\include\surface_types.h"
	.file	9	"c:\program files\nvidia gpu computing toolkit\cuda\v4.0\include\texture_types.h"
	.file	10	"c:\program files\nvidia gpu computing toolkit\cuda\v4.0\include\vector_types.h"
	.file	11	"c:\program files\nvidia gpu computing toolkit\cuda\v4.0\include\builtin_types.h"
	.file	12	"c:\program files\nvidia gpu computing toolkit\cuda\v4.0\include\host_defines.h"
	.file	13	"C:\Program Files\NVIDIA GPU Computing Toolkit\CUDA\v4.0\bin\/../include\device_launch_parameters.h"
	.file	14	"c:\program files\nvidia gpu computing toolkit\cuda\v4.0\include\crt\storage_class.h"
	.file	15	"C:\Program Files (x86)\Microsoft Visual Studio 9.0\VC\bin\amd64\/../../../VC/\INCLUDE\time.h"
	.file	16	"Rule184.cu"
	.file	17	"C:\Program Files\NVIDIA GPU Computing Toolkit\CUDA\v4.0\bin\/../include\common_functions.h"
	.file	18	"c:\program files\nvidia gpu computing toolkit\cuda\v4.0\include\math_functions.h"
	.file	19	"c:\program files\nvidia gpu computing toolkit\cuda\v4.0\include\math_constants.h"
	.file	20	"c:\program files\nvidia gpu computing toolkit\cuda\v4.0\include\device_functions.h"
	.file	21	"c:\program files\nvidia gpu computing toolkit\cuda\v4.0\include\sm_11_atomic_functions.h"
	.file	22	"c:\program files\nvidia gpu computing toolkit\cuda\v4.0\include\sm_12_atomic_functions.h"
	.file	23	"c:\program files\nvidia gpu computing toolkit\cuda\v4.0\include\sm_13_double_functions.h"
	.file	24	"c:\program files\nvidia gpu computing toolkit\cuda\v4.0\include\sm_20_atomic_functions.h"
	.file	25	"c:\program files\nvidia gpu computing toolkit\cuda\v4.0\include\sm_20_intrinsics.h"
	.file	26	"c:\program files\nvidia gpu computing toolkit\cuda\v4.0\include\surface_functions.h"
	.file	27	"c:\program files\nvidia gpu computing toolkit\cuda\v4.0\include\texture_fetch_functions.h"
	.file	28	"c:\program files\nvidia gpu computing toolkit\cuda\v4.0\include\math_functions_dbl_ptx1.h"


	.entry move (
		.param .s32 __cudaparm_move_n,
		.param .s32 __cudaparm_move_time,
		.param .u64 __cudaparm_move_a)
	{
	.reg .u16 %rh<4>;
	.reg .u32 %r<44>;
	.reg .u64 %rd<9>;
	.reg .pred %p<7>;
	.loc	16	6	0
$LDWbegin_move:
	mov.u16 	%rh1, %ctaid.x;
	mov.u16 	%rh2, %ntid.x;
	mul.wide.u16 	%r1, %rh1, %rh2;
	cvt.u32.u16 	%r2, %tid.x;
	add.u32 	%r3, %r2, %r1;
	mul.lo.s32 	%r4, %r3, 2;
	ld.param.s32 	%r5, [__cudaparm_move_n];
	add.s32 	%r6, %r4, 1;
	set.gt.u32.s32 	%r7, %r5, %r6;
	neg.s32 	%r8, %r7;
	mov.s32 	%r9, 2;
	set.gt.u32.s32 	%r10, %r3, %r9;
	neg.s32 	%r11, %r10;
	and.b32 	%r12, %r8, %r11;
	mov.u32 	%r13, 0;
	setp.eq.s32 	%p1, %r12, %r13;
	@%p1 bra 	$Lt_0_4610;
	.loc	16	9	0
	ld.param.s32 	%r14, [__cudaparm_move_time];
	ld.param.u64 	%rd1, [__cudaparm_move_a];
	add.s32 	%r15, %r4, %r14;
	cvt.s64.s32 	%rd2, %r15;
	mul.wide.s32 	%rd3, %r15, 4;
	add.u64 	%rd4, %rd1, %rd3;
	ld.global.s8 	%r16, [%rd4+-8];
	.loc	16	10	0
	ld.global.s8 	%r17, [%rd4+0];
	.loc	16	11	0
	ld.global.s8 	%r18, [%rd4+8];
	.loc	16	12	0
	mov.s32 	%r19, 0;
	setp.ne.s32 	%p2, %r18, %r19;
	mov.s32 	%r20, 0;
	setp.ne.s32 	%p3, %r16, %r20;
	mov.s32 	%r21, 0;
	setp.ne.s32 	%p4, %r17, %r21;
	mov.s32 	%r22, 0;
	setp.eq.s32 	%p5, %r17, %r22;
	selp.s32 	%r23, 1, 0, %p2;
	selp.s32 	%r24, 1, 0, %p3;
	selp.s32 	%r25, 1, 0, %p4;
	selp.s32 	%r26, 1, 0, %p5;
	and.b32 	%r27, %r24, %r26;
	and.b32 	%r28, %r24, %r25;
	or.b32 	%r29, %r27, %r28;
	and.b32 	%r30, %r23, %r29;
	mov.s32 	%r31, 0;
	set.eq.u32.s32 	%r32, %r18, %r31;
	neg.s32 	%r33, %r32;
	and.b32 	%r34, %r33, %r27;
	mov.s32 	%r35, 0;
	set.eq.u32.s32 	%r36, %r16, %r35;
	neg.s32 	%r37, %r36;
	and.b32 	%r38, %r37, %r25;
	and.b32 	%r39, %r23, %r38;
	or.b32 	%r40, %r34, %r39;
	or.b32 	%r41, %r30, %r40;
	sub.s32 	%r42, %r4, %r14;
	cvt.s64.s32 	%rd5, %r42;
	mul.wide.s32 	%rd6, %r42, 4;
	add.u64 	%rd7, %rd1, %rd6;
	st.global.s32 	[%rd7+4], %r41;
$Lt_0_4610:
	.loc	16	14	0
	exit;
$LDWend_move:
	} // move



// ===== COMPILED SASS (sm_100) =====

	.target	sm_100

	.elftype	@"ET_EXEC"


//--------------------- .note.nv.tkinfo           --------------------------
	.section	.note.nv.tkinfo,"",@"SHT_NOTE"
	.sectionflags	@"SHF_NOTE_NV_TKINFO"
	.tkinfo
        /*0018*/ 	.word	0x00000002
        /*0030*/ 	.string	""
        /*0030*/ 	.string	"ptxas"
        /*0030*/ 	.string	"Cuda compilation tools, release 13.0, V13.0.88"
        /*0030*/ 	.string	"Build cuda_13.0.r13.0/compiler.36424714_0"
        /*0030*/ 	.string	"-arch sm_100 "



//--------------------- .note.nv.cuinfo           --------------------------
	.section	.note.nv.cuinfo,"",@"SHT_NOTE"
	.sectionflags	@"SHF_NOTE_NV_CUINFO"
        /*0018*/ 	.short	0x0002
        /*001a*/ 	.short	0x000a
        /*001c*/ 	.short	0x0082
	.zero		2


//--------------------- .nv.info                  --------------------------
	.section	.nv.info,"",@"SHT_CUDA_INFO"
	.align	4


	//----- nvinfo : EIATTR_REGCOUNT
	.align		4
        /*0000*/ 	.byte	0x04, 0x2f
        /*0002*/ 	.short	(.L_1 - .L_0)
	.align		4
.L_0:
        /*0004*/ 	.word	index@(move)
        /*0008*/ 	.word	0x0000000d


	//----- nvinfo : EIATTR_FRAME_SIZE
	.align		4
.L_1:
        /*000c*/ 	.byte	0x04, 0x11
        /*000e*/ 	.short	(.L_3 - .L_2)
	.align		4
.L_2:
        /*0010*/ 	.word	index@(move)
        /*0014*/ 	.word	0x00000000


	//----- nvinfo : EIATTR_MIN_STACK_SIZE
	.align		4
.L_3:
        /*0018*/ 	.byte	0x04, 0x12
        /*001a*/ 	.short	(.L_5 - .L_4)
	.align		4
.L_4:
        /*001c*/ 	.word	index@(move)
        /*0020*/ 	.word	0x00000000
.L_5:


//--------------------- .nv.compat                --------------------------
	.section	.nv.compat,"",@"SHT_CUDA_COMPAT_INFO"
	.align	4
        /*0000*/ 	.byte	0x02, 0x09, 0x00, 0x00, 0x02, 0x02, 0x01, 0x00, 0x02, 0x05, 0x05, 0x00, 0x03, 0x07, 0x01, 0x01
        /*0010*/ 	.byte	0x02, 0x03, 0x00, 0x00, 0x02, 0x06, 0x01, 0x00, 0x04, 0x0b, 0x08, 0x00, 0x09, 0x00, 0x00, 0x00
        /*0020*/ 	.byte	0x00, 0x00, 0x00, 0x00


//--------------------- .nv.info.move             --------------------------
	.section	.nv.info.move,"",@"SHT_CUDA_INFO"
	.sectionflags	@""
	.align	4


	//----- nvinfo : EIATTR_CUDA_API_VERSION
	.align		4
        /*0000*/ 	.byte	0x04, 0x37
        /*0002*/ 	.short	(.L_7 - .L_6)
.L_6:
        /*0004*/ 	.word	0x00000082


	//----- nvinfo : EIATTR_KPARAM_INFO
	.align		4
.L_7:
        /*0008*/ 	.byte	0x04, 0x17
        /*000a*/ 	.short	(.L_9 - .L_8)
.L_8:
        /*000c*/ 	.word	0x00000000
        /*0010*/ 	.short	0x0002
        /*0012*/ 	.short	0x0008
        /*0014*/ 	.byte	0x00, 0xf0, 0x21, 0x00


	//----- nvinfo : EIATTR_KPARAM_INFO
	.align		4
.L_9:
        /*0018*/ 	.byte	0x04, 0x17
        /*001a*/ 	.short	(.L_11 - .L_10)
.L_10:
        /*001c*/ 	.word	0x00000000
        /*0020*/ 	.short	0x0001
        /*0022*/ 	.short	0x0004
        /*0024*/ 	.byte	0x00, 0xf0, 0x11, 0x00


	//----- nvinfo : EIATTR_KPARAM_INFO
	.align		4
.L_11:
        /*0028*/ 	.byte	0x04, 0x17
        /*002a*/ 	.short	(.L_13 - .L_12)
.L_12:
        /*002c*/ 	.word	0x00000000
        /*0030*/ 	.short	0x0000
        /*0032*/ 	.short	0x0000
        /*0034*/ 	.byte	0x00, 0xf0, 0x11, 0x00


	//----- nvinfo : EIATTR_SPARSE_MMA_MASK
	.align		4
.L_13:
        /*0038*/ 	.byte	0x03, 0x50
        /*003a*/ 	.short	0x0000


	//----- nvinfo : EIATTR_MAXREG_COUNT
	.align		4
        /*003c*/ 	.byte	0x03, 0x1b
        /*003e*/ 	.short	0x00ff


	//----- nvinfo : EIATTR_MERCURY_ISA_VERSION
	.align		4
        /*0040*/ 	.byte	0x03, 0x5f
        /*0042*/ 	.short	0x0101


	//----- nvinfo : EIATTR_VRC_CTA_INIT_COUNT
	.align		4
        /*0044*/ 	.byte	0x02, 0x4a
	.zero		1
	.zero		1


	//----- nvinfo : EIATTR_EXIT_INSTR_OFFSETS
	.align		4
        /*0048*/ 	.byte	0x04, 0x1c
        /*004a*/ 	.short	(.L_15 - .L_14)


	//   ....[0]....
.L_14:
        /*004c*/ 	.word	0x000000c0


	//   ....[1]....
        /*0050*/ 	.word	0x00000290


	//----- nvinfo : EIATTR_CBANK_PARAM_SIZE
	.align		4
.L_15:
        /*0054*/ 	.byte	0x03, 0x19
        /*0056*/ 	.short	0x0010


	//----- nvinfo : EIATTR_PARAM_CBANK
	.align		4
        /*0058*/ 	.byte	0x04, 0x0a
        /*005a*/ 	.short	(.L_17 - .L_16)
	.align		4
.L_16:
        /*005c*/ 	.word	index@(.nv.constant0.move)
        /*0060*/ 	.short	0x0380
        /*0062*/ 	.short	0x0010


	//----- nvinfo : EIATTR_SW_WAR
	.align		4
.L_17:
        /*0064*/ 	.byte	0x04, 0x36
        /*0066*/ 	.short	(.L_19 - .L_18)
.L_18:
        /*0068*/ 	.word	0x00000008
.L_19:


//--------------------- .nv.callgraph             --------------------------
	.section	.nv.callgraph,"",@"SHT_CUDA_CALLGRAPH"
	.align	4
	.sectionentsize	8
	.align		4
        /*0000*/ 	.word	0x00000000
	.align		4
        /*0004*/ 	.word	0xffffffff
	.align		4
        /*0008*/ 	.word	0x00000000
	.align		4
        /*000c*/ 	.word	0xfffffffe
	.align		4
        /*0010*/ 	.word	0x00000000
	.align		4
        /*0014*/ 	.word	0xfffffffd
	.align		4
        /*0018*/ 	.word	0x00000000
	.align		4
        /*001c*/ 	.word	0xfffffffc


//--------------------- .text.move                --------------------------
	.section	.text.move,"ax",@progbits
	.align	128
.text.move:
        .type           move,@function
        .size           move,(.L_x_1 - move)
        .other          move,@"STO_CUDA_ENTRY STV_DEFAULT"
move:
[----:B------:R-:W-:Y:S01]  /*0000*/  LDC R1, c[0x0][0x37c] ;  /* 0x0000df00ff017b82 */ /* 0x000fe20000000800 */
[----:B------:R-:W0:Y:S07]  /*0010*/  S2R R0, SR_TID.X ;  /* 0x0000000000007919 */ /* 0x000e2e0000002100 */
[----:B------:R-:W1:Y:S01]  /*0020*/  S2UR UR4, SR_CTAID.X ;  /* 0x00000000000479c3 */ /* 0x000e620000002500 */
[----:B------:R-:W2:Y:S07]  /*0030*/  LDCU UR5, c[0x0][0x380] ;  /* 0x00007000ff0577ac */ /* 0x000eae0008000800 */
[----:B------:R-:W3:Y:S01]  /*0040*/  LDC R3, c[0x0][0x360] ;  /* 0x0000d800ff037b82 */ /* 0x000ee20000000800 */
[----:B-1----:R-:W-:Y:S01]  /*0050*/  ULOP3.LUT UR4, UR4, 0xffff, URZ, 0xc0, !UPT ;  /* 0x0000ffff04047892 */ /* 0x002fe2000f8ec0ff */
[----:B0-----:R-:W-:-:S02]  /*0060*/  LOP3.LUT R0, R0, 0xffff, RZ, 0xc0, !PT ;  /* 0x0000ffff00007812 */ /* 0x001fc400078ec0ff */
[----:B---3--:R-:W-:-:S05]  /*0070*/  LOP3.LUT R3, R3, 0xffff, RZ, 0xc0, !PT ;  /* 0x0000ffff03037812 */ /* 0x008fca00078ec0ff */
[----:B------:R-:W-:-:S05]  /*0080*/  IMAD R0, R3, UR4, R0 ;  /* 0x0000000403007c24 */ /* 0x000fca000f8e0200 */
[C---:B------:R-:W-:Y:S02]  /*0090*/  ISETP.GT.AND P0, PT, R0.reuse, 0x2, PT ;  /* 0x000000020000780c */ /* 0x040fe40003f04270 */
[----:B------:R-:W-:-:S04]  /*00a0*/  LEA R2, R0, 0x1, 0x1 ;  /* 0x0000000100027811 */ /* 0x000fc800078e08ff */
[----:B--2---:R-:W-:-:S13]  /*00b0*/  ISETP.LT.AND P0, PT, R2, UR5, P0 ;  /* 0x0000000502007c0c */ /* 0x004fda0008701270 */
[----:B------:R-:W-:Y:S05]  /*00c0*/  @!P0 EXIT ;  /* 0x000000000000894d */ /* 0x000fea0003800000 */
[----:B------:R-:W0:Y:S01]  /*00d0*/  LDC.64 R2, c[0x0][0x388] ;  /* 0x0000e200ff027b82 */ /* 0x000e220000000a00 */
[----:B------:R-:W1:Y:S01]  /*00e0*/  LDCU UR6, c[0x0][0x384] ;  /* 0x00007080ff0677ac */ /* 0x000e620008000800 */
[----:B------:R-:W2:Y:S01]  /*00f0*/  LDCU.64 UR4, c[0x0][0x358] ;  /* 0x00006b00ff0477ac */ /* 0x000ea20008000a00 */
[----:B-1----:R-:W-:-:S05]  /*0100*/  LEA R5, R0, UR6, 0x1 ;  /* 0x0000000600057c11 */ /* 0x002fca000f8e08ff */
[----:B0-----:R-:W-:-:S05]  /*0110*/  IMAD.WIDE R4, R5, 0x4, R2 ;  /* 0x0000000405047825 */ /* 0x001fca00078e0202 */
[----:B--2---:R-:W2:Y:S04]  /*0120*/  LDG.E.S8 R8, desc[UR4][R4.64+-0x8] ;  /* 0xfffff80404087981 */ /* 0x004ea8000c1e1300 */
[----:B------:R-:W3:Y:S04]  /*0130*/  LDG.E.S8 R6, desc[UR4][R4.64] ;  /* 0x0000000404067981 */ /* 0x000ee8000c1e1300 */
[----:B------:R0:W4:Y:S02]  /*0140*/  LDG.E.S8 R7, desc[UR4][R4.64+0x8] ;  /* 0x0000080404077981 */ /* 0x000124000c1e1300 */
[----:B0-----:R-:W-:-:S05]  /*0150*/  LEA R5, R0, -UR6, 0x1 ;  /* 0x8000000600057c11 */ /* 0x001fca000f8e08ff */
[----:B------:R-:W-:Y:S01]  /*0160*/  IMAD.WIDE R2, R5, 0x4, R2 ;  /* 0x0000000405027825 */ /* 0x000fe200078e0202 */
[C---:B--2---:R-:W-:Y:S02]  /*0170*/  ISETP.NE.AND P1, PT, R8.reuse, RZ, PT ;  /* 0x000000ff0800720c */ /* 0x044fe40003f25270 */
[----:B------:R-:W-:Y:S02]  /*0180*/  ISETP.EQ.AND P4, PT, R8, RZ, PT ;  /* 0x000000ff0800720c */ /* 0x000fe40003f82270 */
[C---:B---3--:R-:W-:Y:S02]  /*0190*/  ISETP.NE.AND P2, PT, R6.reuse, RZ, PT ;  /* 0x000000ff0600720c */ /* 0x048fe40003f45270 */
[----:B------:R-:W-:Y:S02]  /*01a0*/  ISETP.NE.AND P5, PT, R6, RZ, PT ;  /* 0x000000ff0600720c */ /* 0x000fe40003fa5270 */
[C---:B----4-:R-:W-:Y:S02]  /*01b0*/  ISETP.NE.AND P0, PT, R7.reuse, RZ, PT ;  /* 0x000000ff0700720c */ /* 0x050fe40003f05270 */
[----:B------:R-:W-:-:S02]  /*01c0*/  ISETP.EQ.AND P3, PT, R7, RZ, PT ;  /* 0x000000ff0700720c */ /* 0x000fc40003f62270 */
[----:B------:R-:W-:Y:S02]  /*01d0*/  SEL R6, RZ, 0x1, !P1 ;  /* 0x00000001ff067807 */ /* 0x000fe40004800000 */
[----:B------:R-:W-:Y:S02]  /*01e0*/  SEL R10, RZ, 0x1, !P4 ;  /* 0x00000001ff0a7807 */ /* 0x000fe40006000000 */
[----:B------:R-:W-:Y:S02]  /*01f0*/  SEL R9, RZ, 0x1, P5 ;  /* 0x00000001ff097807 */ /* 0x000fe40002800000 */
[----:B------:R-:W-:Y:S02]  /*0200*/  SEL R7, RZ, 0x1, !P2 ;  /* 0x00000001ff077807 */ /* 0x000fe40005000000 */
[----:B------:R-:W-:Y:S02]  /*0210*/  SEL R4, RZ, 0x1, !P0 ;  /* 0x00000001ff047807 */ /* 0x000fe40004000000 */
[----:B------:R-:W-:-:S02]  /*0220*/  SEL R8, RZ, 0x1, !P3 ;  /* 0x00000001ff087807 */ /* 0x000fc40005800000 */
[----:B------:R-:W-:Y:S02]  /*0230*/  LOP3.LUT R9, R6, R9, RZ, 0xc0, !PT ;  /* 0x0000000906097212 */ /* 0x000fe400078ec0ff */
[--C-:B------:R-:W-:Y:S02]  /*0240*/  LOP3.LUT R10, R4, R10, R7.reuse, 0x80, !PT ;  /* 0x0000000a040a7212 */ /* 0x100fe400078e8007 */
[----:B------:R-:W-:Y:S02]  /*0250*/  LOP3.LUT R7, R9, R6, R7, 0xf8, !PT ;  /* 0x0000000609077212 */ /* 0x000fe400078ef807 */
[----:B------:R-:W-:-:S04]  /*0260*/  LOP3.LUT R8, R10, R8, R9, 0xf8, !PT ;  /* 0x000000080a087212 */ /* 0x000fc800078ef809 */
[----:B------:R-:W-:-:S05]  /*0270*/  LOP3.LUT R7, R8, R4, R7, 0xf8, !PT ;  /* 0x0000000408077212 */ /* 0x000fca00078ef807 */
[----:B------:R-:W-:Y:S01]  /*0280*/  STG.E desc[UR4][R2.64+0x4], R7 ;  /* 0x0000040702007986 */ /* 0x000fe2000c101904 */
[----:B------:R-:W-:Y:S05]  /*0290*/  EXIT ;  /* 0x000000000000794d */ /* 0x000fea0003800000 */
.L_x_0:
[----:B------:R-:W-:-:S00]  /*02a0*/  BRA `(.L_x_0) ;  /* 0xfffffffc00fc7947 */ /* 0x000fc0000383ffff */
[----:B------:R-:W-:-:S00]  /*02b0*/  NOP ;  /* 0x0000000000007918 */ /* 0x000fc00000000000 */
        /* <DEDUP_REMOVED lines=12> */
.L_x_1:


//--------------------- .nv.shared.reserved.0     --------------------------
	.section	.nv.shared.reserved.0,"aw",@nobits
	.weak		__nv_reservedSMEM_offset_0_alias
	.size		__nv_reservedSMEM_offset_0_alias, 0, 64
	.other		__nv_reservedSMEM_offset_0_alias,@"STO_CUDA_RESERVED_SHARED STV_DEFAULT"
__nv_reservedSMEM_offset_0_alias:
	.zero		0
	.zero		64


//--------------------- .nv.constant0.move        --------------------------
	.section	.nv.constant0.move,"a",@progbits
	.sectionflags	@""
	.align	4
.nv.constant0.move:
	.zero		912


//--------------------- SYMBOLS --------------------------

	.type		.nv.reservedSmem.offset0,@object
	.size		.nv.reservedSmem.offset0,0x4
